//
// Generated by NVIDIA NVVM Compiler
//
// Compiler Build ID: CL-36424714
// Cuda compilation tools, release 13.0, V13.0.88
// Based on NVVM 20.0.0
//

.version 9.0
.target sm_100
.address_size 64

	// .globl	_Z12sumaVectoresPiS_S_i

.visible .entry _Z12sumaVectoresPiS_S_i(
	.param .u64 .ptr .align 1 _Z12sumaVectoresPiS_S_i_param_0,
	.param .u64 .ptr .align 1 _Z12sumaVectoresPiS_S_i_param_1,
	.param .u64 .ptr .align 1 _Z12sumaVectoresPiS_S_i_param_2,
	.param .u32 _Z12sumaVectoresPiS_S_i_param_3
)
{
	.reg .pred 	%p<2>;
	.reg .b32 	%r<9>;
	.reg .b64 	%rd<11>;

	ld.param.u64 	%rd1, [_Z12sumaVectoresPiS_S_i_param_0];
	ld.param.u64 	%rd2, [_Z12sumaVectoresPiS_S_i_param_1];
	ld.param.u64 	%rd3, [_Z12sumaVectoresPiS_S_i_param_2];
	ld.param.u32 	%r2, [_Z12sumaVectoresPiS_S_i_param_3];
	mov.u32 	%r3, %ctaid.x;
	mov.u32 	%r4, %ntid.x;
	mov.u32 	%r5, %tid.x;
	mad.lo.s32 	%r1, %r3, %r4, %r5;
	setp.ge.s32 	%p1, %r1, %r2;
	@%p1 bra 	$L__BB0_2;
	cvta.to.global.u64 	%rd4, %rd1;
	cvta.to.global.u64 	%rd5, %rd2;
	cvta.to.global.u64 	%rd6, %rd3;
	mul.wide.s32 	%rd7, %r1, 4;
	add.s64 	%rd8, %rd4, %rd7;
	ld.global.u32 	%r6, [%rd8];
	add.s64 	%rd9, %rd5, %rd7;
	ld.global.u32 	%r7, [%rd9];
	add.s32 	%r8, %r7, %r6;
	add.s64 	%rd10, %rd6, %rd7;
	st.global.u32 	[%rd10], %r8;
$L__BB0_2:
	ret;

}


// ===== COMPILED SASS (sm_100) =====

	.target	sm_100

	.elftype	@"ET_EXEC"


//--------------------- .note.nv.tkinfo           --------------------------
	.section	.note.nv.tkinfo,"",@"SHT_NOTE"
	.sectionflags	@"SHF_NOTE_NV_TKINFO"
	.tkinfo
        /*0018*/ 	.word	0x00000002
        /*0030*/ 	.string	""
        /*0030*/ 	.string	"ptxas"
        /*0030*/ 	.string	"Cuda compilation tools, release 13.0, V13.0.88"
        /*0030*/ 	.string	"Build cuda_13.0.r13.0/compiler.36424714_0"
        /*0030*/ 	.string	"-arch sm_100 -m 64 "



//--------------------- .note.nv.cuinfo           --------------------------
	.section	.note.nv.cuinfo,"",@"SHT_NOTE"
	.sectionflags	@"SHF_NOTE_NV_CUINFO"
        /*0018*/ 	.short	0x0002
        /*001a*/ 	.short	0x0064
        /*001c*/ 	.short	0x0082
	.zero		2


//--------------------- .nv.info                  --------------------------
	.section	.nv.info,"",@"SHT_CUDA_INFO"
	.align	4


	//----- nvinfo : EIATTR_REGCOUNT
	.align		4
        /*0000*/ 	.byte	0x04, 0x2f
        /*0002*/ 	.short	(.L_1 - .L_0)
	.align		4
.L_0:
        /*0004*/ 	.word	index@(_Z12sumaVectoresPiS_S_i)
        /*0008*/ 	.word	0x0000000c


	//----- nvinfo : EIATTR_FRAME_SIZE
	.align		4
.L_1:
        /*000c*/ 	.byte	0x04, 0x11
        /*000e*/ 	.short	(.L_3 - .L_2)
	.align		4
.L_2:
        /*0010*/ 	.word	index@(_Z12sumaVectoresPiS_S_i)
        /*0014*/ 	.word	0x00000000


	//----- nvinfo : EIATTR_MIN_STACK_SIZE
	.align		4
.L_3:
        /*0018*/ 	.byte	0x04, 0x12
        /*001a*/ 	.short	(.L_5 - .L_4)
	.align		4
.L_4:
        /*001c*/ 	.word	index@(_Z12sumaVectoresPiS_S_i)
        /*0020*/ 	.word	0x00000000
.L_5:


//--------------------- .nv.compat                --------------------------
	.section	.nv.compat,"",@"SHT_CUDA_COMPAT_INFO"
	.align	4
        /*0000*/ 	.byte	0x02, 0x09, 0x00, 0x00, 0x02, 0x02, 0x01, 0x00, 0x02, 0x05, 0x05, 0x00, 0x03, 0x07, 0x01, 0x01
        /*0010*/ 	.byte	0x02, 0x03, 0x00, 0x00, 0x02, 0x06, 0x01, 0x00, 0x04, 0x0b, 0x08, 0x00, 0x09, 0x00, 0x00, 0x00
        /*0020*/ 	.byte	0x00, 0x00, 0x00, 0x00


//--------------------- .nv.info._Z12sumaVectoresPiS_S_i --------------------------
	.section	.nv.info._Z12sumaVectoresPiS_S_i,"",@"SHT_CUDA_INFO"
	.sectionflags	@""
	.align	4


	//----- nvinfo : EIATTR_CUDA_API_VERSION
	.align		4
        /*0000*/ 	.byte	0x04, 0x37
        /*0002*/ 	.short	(.L_7 - .L_6)
.L_6:
        /*0004*/ 	.word	0x00000082


	//----- nvinfo : EIATTR_KPARAM_INFO
	.align		4
.L_7:
        /*0008*/ 	.byte	0x04, 0x17
        /*000a*/ 	.short	(.L_9 - .L_8)
.L_8:
        /*000c*/ 	.word	0x00000000
        /*0010*/ 	.short	0x0003
        /*0012*/ 	.short	0x0018
        /*0014*/ 	.byte	0x00, 0xf0, 0x11, 0x00


	//----- nvinfo : EIATTR_KPARAM_INFO
	.align		4
.L_9:
        /*0018*/ 	.byte	0x04, 0x17
        /*001a*/ 	.short	(.L_11 - .L_10)
.L_10:
        /*001c*/ 	.word	0x00000000
        /*0020*/ 	.short	0x0002
        /*0022*/ 	.short	0x0010
        /*0024*/ 	.byte	0x00, 0xf5, 0x21, 0x00


	//----- nvinfo : EIATTR_KPARAM_INFO
	.align		4
.L_11:
        /*0028*/ 	.byte	0x04, 0x17
        /*002a*/ 	.short	(.L_13 - .L_12)
.L_12:
        /*002c*/ 	.word	0x00000000
        /*0030*/ 	.short	0x0001
        /*0032*/ 	.short	0x0008
        /*0034*/ 	.byte	0x00, 0xf5, 0x21, 0x00


	//----- nvinfo : EIATTR_KPARAM_INFO
	.align		4
.L_13:
        /*0038*/ 	.byte	0x04, 0x17
        /*003a*/ 	.short	(.L_15 - .L_14)
.L_14:
        /*003c*/ 	.word	0x00000000
        /*0040*/ 	.short	0x0000
        /*0042*/ 	.short	0x0000
        /*0044*/ 	.byte	0x00, 0xf5, 0x21, 0x00


	//----- nvinfo : EIATTR_SPARSE_MMA_MASK
	.align		4
.L_15:
        /*0048*/ 	.byte	0x03, 0x50
        /*004a*/ 	.short	0x0000


	//----- nvinfo : EIATTR_MAXREG_COUNT
	.align		4
        /*004c*/ 	.byte	0x03, 0x1b
        /*004e*/ 	.short	0x00ff


	//----- nvinfo : EIATTR_MERCURY_ISA_VERSION
	.align		4
        /*0050*/ 	.byte	0x03, 0x5f
        /*0052*/ 	.short	0x0101


	//----- nvinfo : EIATTR_VRC_CTA_INIT_COUNT
	.align		4
        /*0054*/ 	.byte	0x02, 0x4a
	.zero		1
	.zero		1


	//----- nvinfo : EIATTR_EXIT_INSTR_OFFSETS
	.align		4
        /*0058*/ 	.byte	0x04, 0x1c
        /*005a*/ 	.short	(.L_17 - .L_16)


	//   ....[0]....
.L_16:
        /*005c*/ 	.word	0x00000070


	//   ....[1]....
        /*0060*/ 	.word	0x00000130


	//----- nvinfo : EIATTR_CBANK_PARAM_SIZE
	.align		4
.L_17:
        /*0064*/ 	.byte	0x03, 0x19
        /*0066*/ 	.short	0x001c


	//----- nvinfo : EIATTR_PARAM_CBANK
	.align		4
        /*0068*/ 	.byte	0x04, 0x0a
        /*006a*/ 	.short	(.L_19 - .L_18)
	.align		4
.L_18:
        /*006c*/ 	.word	index@(.nv.constant0._Z12sumaVectoresPiS_S_i)
        /*0070*/ 	.short	0x0380
        /*0072*/ 	.short	0x001c


	//----- nvinfo : EIATTR_SW_WAR
	.align		4
.L_19:
        /*0074*/ 	.byte	0x04, 0x36
        /*0076*/ 	.short	(.L_21 - .L_20)
.L_20:
        /*0078*/ 	.word	0x00000008
.L_21:


//--------------------- .nv.callgraph             --------------------------
	.section	.nv.callgraph,"",@"SHT_CUDA_CALLGRAPH"
	.align	4
	.sectionentsize	8
	.align		4
        /*0000*/ 	.word	0x00000000
	.align		4
        /*0004*/ 	.word	0xffffffff
	.align		4
        /*0008*/ 	.word	0x00000000
	.align		4
        /*000c*/ 	.word	0xfffffffe
	.align		4
        /*0010*/ 	.word	0x00000000
	.align		4
        /*0014*/ 	.word	0xfffffffd
	.align		4
        /*0018*/ 	.word	0x00000000
	.align		4
        /*001c*/ 	.word	0xfffffffc


//--------------------- .text._Z12sumaVectoresPiS_S_i --------------------------
	.section	.text._Z12sumaVectoresPiS_S_i,"ax",@progbits
	.align	128
        .global         _Z12sumaVectoresPiS_S_i
        .type           _Z12sumaVectoresPiS_S_i,@function
        .size           _Z12sumaVectoresPiS_S_i,(.L_x_1 - _Z12sumaVectoresPiS_S_i)
        .other          _Z12sumaVectoresPiS_S_i,@"STO_CUDA_ENTRY STV_DEFAULT"
_Z12sumaVectoresPiS_S_i:
.text._Z12sumaVectoresPiS_S_i:
[----:B------:R-:W-:Y:S01]  /*0000*/  LDC R1, c[0x0][0x37c] ;  /* 0x0000df00ff017b82 */ /* 0x000fe20000000800 */
[----:B------:R-:W0:Y:S07]  /*0010*/  S2R R0, SR_TID.X ;  /* 0x0000000000007919 */ /* 0x000e2e0000002100 */
[----:B------:R-:W0:Y:S01]  /*0020*/  S2UR UR4, SR_CTAID.X ;  /* 0x00000000000479c3 */ /* 0x000e220000002500 */
[----:B------:R-:W1:Y:S07]  /*0030*/  LDCU UR5, c[0x0][0x398] ;  /* 0x00007300ff0577ac */ /* 0x000e6e0008000800 */
[----:B------:R-:W0:Y:S02]  /*0040*/  LDC R9, c[0x0][0x360] ;  /* 0x0000d800ff097b82 */ /* 0x000e240000000800 */
[----:B0-----:R-:W-:-:S05]  /*0050*/  IMAD R9, R9, UR4, R0 ;  /* 0x0000000409097c24 */ /* 0x001fca000f8e0200 */
[----:B-1----:R-:W-:-:S13]  /*0060*/  ISETP.GE.AND P0, PT, R9, UR5, PT ;  /* 0x0000000509007c0c */ /* 0x002fda000bf06270 */
[----:B------:R-:W-:Y:S05]  /*0070*/  @P0 EXIT ;  /* 0x000000000000094d */ /* 0x000fea0003800000 */
[----:B------:R-:W0:Y:S01]  /*0080*/  LDC.64 R2, c[0x0][0x380] ;  /* 0x0000e000ff027b82 */ /* 0x000e220000000a00 */
[----:B------:R-:W1:Y:S07]  /*0090*/  LDCU.64 UR4, c[0x0][0x358] ;  /* 0x00006b00ff0477ac */ /* 0x000e6e0008000a00 */
[----:B------:R-:W2:Y:S08]  /*00a0*/  LDC.64 R4, c[0x0][0x388] ;  /* 0x0000e200ff047b82 */ /* 0x000eb00000000a00 */
[----:B------:R-:W3:Y:S01]  /*00b0*/  LDC.64 R6, c[0x0][0x390] ;  /* 0x0000e400ff067b82 */ /* 0x000ee20000000a00 */
[----:B0-----:R-:W-:-:S06]  /*00c0*/  IMAD.WIDE R2, R9, 0x4, R2 ;  /* 0x0000000409027825 */ /* 0x001fcc00078e0202 */
[----:B-1----:R-:W4:Y:S01]  /*00d0*/  LDG.E R2, desc[UR4][R2.64] ;  /* 0x0000000402027981 */ /* 0x002f22000c1e1900 */
[----:B--2---:R-:W-:-:S06]  /*00e0*/  IMAD.WIDE R4, R9, 0x4, R4 ;  /* 0x0000000409047825 */ /* 0x004fcc00078e0204 */
[----:B------:R-:W4:Y:S01]  /*00f0*/  LDG.E R5, desc[UR4][R4.64] ;  /* 0x0000000404057981 */ /* 0x000f22000c1e1900 */
[----:B---3--:R-:W-:Y:S01]  /*0100*/  IMAD.WIDE R6, R9, 0x4, R6 ;  /* 0x0000000409067825 */ /* 0x008fe200078e0206 */
[----:B----4-:R-:W-:-:S05]  /*0110*/  IADD3 R9, PT, PT, R2, R5, RZ ;  /* 0x0000000502097210 */ /* 0x010fca0007ffe0ff */
[----:B------:R-:W-:Y:S01]  /*0120*/  STG.E desc[UR4][R6.64], R9 ;  /* 0x0000000906007986 */ /* 0x000fe2000c101904 */
[----:B------:R-:W-:Y:S05]  /*0130*/  EXIT ;  /* 0x000000000000794d */ /* 0x000fea0003800000 */
.L_x_0:
[----:B------:R-:W-:-:S00]  /*0140*/  BRA `(.L_x_0) ;  /* 0xfffffffc00fc7947 */ /* 0x000fc0000383ffff */
[----:B------:R-:W-:-:S00]  /*0150*/  NOP ;  /* 0x0000000000007918 */ /* 0x000fc00000000000 */
        /* <DEDUP_REMOVED lines=10> */
.L_x_1:


//--------------------- .nv.shared.reserved.0     --------------------------
	.section	.nv.shared.reserved.0,"aw",@nobits
	.weak		__nv_reservedSMEM_offset_0_alias
	.size		__nv_reservedSMEM_offset_0_alias, 0, 64
	.other		__nv_reservedSMEM_offset_0_alias,@"STO_CUDA_RESERVED_SHARED STV_DEFAULT"
__nv_reservedSMEM_offset_0_alias:
	.zero		0
	.zero		64


//--------------------- .nv.constant0._Z12sumaVectoresPiS_S_i --------------------------
	.section	.nv.constant0._Z12sumaVectoresPiS_S_i,"a",@progbits
	.sectionflags	@""
	.align	4
.nv.constant0._Z12sumaVectoresPiS_S_i:
	.zero		924


//--------------------- SYMBOLS --------------------------

	.type		.nv.reservedSmem.offset0,@object
	.size		.nv.reservedSmem.offset0,0x4
